//
// Generated by NVIDIA NVVM Compiler
//
// Compiler Build ID: CL-36424714
// Cuda compilation tools, release 13.0, V13.0.88
// Based on NVVM 20.0.0
//

.version 9.0
.target sm_100
.address_size 64

	// .globl	_Z9callCheckiiPcPi

.visible .entry _Z9callCheckiiPcPi(
	.param .u32 _Z9callCheckiiPcPi_param_0,
	.param .u32 _Z9callCheckiiPcPi_param_1,
	.param .u64 .ptr .align 1 _Z9callCheckiiPcPi_param_2,
	.param .u64 .ptr .align 1 _Z9callCheckiiPcPi_param_3
)
{
	.reg .pred 	%p<57>;
	.reg .b16 	%rs<15>;
	.reg .b32 	%r<106>;
	.reg .b64 	%rd<25>;

	ld.param.u32 	%r43, [_Z9callCheckiiPcPi_param_0];
	ld.param.u32 	%r44, [_Z9callCheckiiPcPi_param_1];
	ld.param.u64 	%rd9, [_Z9callCheckiiPcPi_param_2];
	ld.param.u64 	%rd8, [_Z9callCheckiiPcPi_param_3];
	cvta.to.global.u64 	%rd1, %rd9;
	mov.u32 	%r45, %ctaid.x;
	mov.u32 	%r46, %ntid.x;
	mov.u32 	%r47, %tid.x;
	mad.lo.s32 	%r96, %r45, %r46, %r47;
	mul.lo.s32 	%r2, %r44, %r43;
	setp.ge.s32 	%p1, %r96, %r2;
	@%p1 bra 	$L__BB0_33;
	cvta.to.global.u64 	%rd2, %rd8;
$L__BB0_2:
	div.s32 	%r4, %r96, %r44;
	mul.lo.s32 	%r49, %r4, %r44;
	sub.s32 	%r50, %r96, %r49;
	add.s32 	%r5, %r4, -1;
	add.s32 	%r6, %r50, -1;
	setp.gt.s32 	%p2, %r5, %r43;
	mul.lo.s32 	%r7, %r5, %r44;
	or.b32  	%r51, %r6, %r5;
	setp.lt.s32 	%p3, %r51, 0;
	setp.gt.s32 	%p4, %r6, %r44;
	or.pred  	%p5, %p4, %p2;
	cvt.s64.s32 	%rd10, %r7;
	cvt.s64.s32 	%rd3, %r50;
	add.s64 	%rd11, %rd3, %rd10;
	add.s64 	%rd4, %rd1, %rd11;
	mov.b32 	%r97, 0;
	or.pred  	%p6, %p5, %p3;
	@%p6 bra 	$L__BB0_5;
	ld.global.u8 	%rs5, [%rd4+-1];
	setp.ne.s16 	%p7, %rs5, 88;
	@%p7 bra 	$L__BB0_5;
	add.s32 	%r53, %r6, %r7;
	setp.ne.s32 	%p8, %r96, %r53;
	selp.u32 	%r97, 1, 0, %p8;
$L__BB0_5:
	cvt.u32.u64 	%r55, %rd3;
	setp.gt.s32 	%p9, %r5, %r43;
	or.b32  	%r56, %r55, %r5;
	or.b32  	%r57, %r44, %r56;
	setp.lt.s32 	%p10, %r57, 0;
	mov.b32 	%r98, 0;
	or.pred  	%p11, %p9, %p10;
	@%p11 bra 	$L__BB0_8;
	add.s32 	%r10, %r55, %r7;
	cvt.s64.s32 	%rd12, %r10;
	add.s64 	%rd13, %rd1, %rd12;
	ld.global.u8 	%rs6, [%rd13];
	setp.ne.s16 	%p12, %rs6, 88;
	@%p12 bra 	$L__BB0_8;
	setp.ne.s32 	%p13, %r96, %r10;
	selp.u32 	%r98, 1, 0, %p13;
$L__BB0_8:
	setp.gt.s32 	%p14, %r5, %r43;
	add.s32 	%r13, %r98, %r97;
	add.s32 	%r14, %r55, 1;
	or.b32  	%r62, %r14, %r5;
	or.b32  	%r63, %r44, %r62;
	setp.lt.s32 	%p15, %r63, 0;
	mov.b32 	%r99, 0;
	or.pred  	%p16, %p14, %p15;
	@%p16 bra 	$L__BB0_11;
	ld.global.u8 	%rs7, [%rd4+1];
	setp.ne.s16 	%p17, %rs7, 88;
	@%p17 bra 	$L__BB0_11;
	add.s32 	%r65, %r14, %r7;
	setp.ne.s32 	%p18, %r96, %r65;
	selp.u32 	%r99, 1, 0, %p18;
$L__BB0_11:
	setp.gt.s32 	%p19, %r6, %r44;
	add.s32 	%r17, %r99, %r13;
	setp.gt.s32 	%p20, %r4, %r43;
	or.b32  	%r67, %r6, %r4;
	setp.lt.s32 	%p21, %r67, 0;
	or.pred  	%p22, %p19, %p20;
	cvt.s64.s32 	%rd14, %r49;
	add.s64 	%rd15, %rd3, %rd14;
	add.s64 	%rd5, %rd1, %rd15;
	mov.b32 	%r100, 0;
	or.pred  	%p23, %p22, %p21;
	@%p23 bra 	$L__BB0_14;
	ld.global.u8 	%rs8, [%rd5+-1];
	setp.ne.s16 	%p24, %rs8, 88;
	@%p24 bra 	$L__BB0_14;
	add.s32 	%r69, %r6, %r49;
	setp.ne.s32 	%p25, %r96, %r69;
	selp.u32 	%r100, 1, 0, %p25;
$L__BB0_14:
	setp.gt.s32 	%p26, %r4, %r43;
	add.s32 	%r21, %r100, %r17;
	or.b32  	%r72, %r55, %r4;
	or.b32  	%r73, %r44, %r72;
	setp.lt.s32 	%p27, %r73, 0;
	mov.b32 	%r101, 0;
	or.pred  	%p28, %p26, %p27;
	@%p28 bra 	$L__BB0_17;
	add.s32 	%r22, %r55, %r49;
	cvt.s64.s32 	%rd16, %r22;
	add.s64 	%rd17, %rd1, %rd16;
	ld.global.u8 	%rs9, [%rd17];
	setp.ne.s16 	%p29, %rs9, 88;
	@%p29 bra 	$L__BB0_17;
	setp.ne.s32 	%p30, %r96, %r22;
	selp.u32 	%r101, 1, 0, %p30;
$L__BB0_17:
	setp.gt.s32 	%p31, %r4, %r43;
	add.s32 	%r25, %r101, %r21;
	or.b32  	%r77, %r14, %r4;
	or.b32  	%r78, %r44, %r77;
	setp.lt.s32 	%p32, %r78, 0;
	mov.b32 	%r102, 0;
	or.pred  	%p33, %p31, %p32;
	@%p33 bra 	$L__BB0_20;
	ld.global.u8 	%rs10, [%rd5+1];
	setp.ne.s16 	%p34, %rs10, 88;
	@%p34 bra 	$L__BB0_20;
	add.s32 	%r80, %r14, %r49;
	setp.ne.s32 	%p35, %r96, %r80;
	selp.u32 	%r102, 1, 0, %p35;
$L__BB0_20:
	setp.gt.s32 	%p36, %r6, %r44;
	add.s32 	%r28, %r102, %r25;
	add.s32 	%r29, %r4, 1;
	setp.ge.s32 	%p37, %r4, %r43;
	add.s32 	%r30, %r49, %r44;
	or.b32  	%r82, %r6, %r29;
	setp.lt.s32 	%p38, %r82, 0;
	or.pred  	%p39, %p38, %p36;
	cvt.s64.s32 	%rd18, %r30;
	add.s64 	%rd19, %rd3, %rd18;
	add.s64 	%rd6, %rd1, %rd19;
	mov.b32 	%r103, 0;
	or.pred  	%p40, %p39, %p37;
	@%p40 bra 	$L__BB0_23;
	ld.global.u8 	%rs11, [%rd6+-1];
	setp.ne.s16 	%p41, %rs11, 88;
	@%p41 bra 	$L__BB0_23;
	add.s32 	%r84, %r6, %r30;
	setp.ne.s32 	%p42, %r96, %r84;
	selp.u32 	%r103, 1, 0, %p42;
$L__BB0_23:
	setp.ge.s32 	%p43, %r4, %r43;
	add.s32 	%r33, %r103, %r28;
	or.b32  	%r87, %r55, %r29;
	or.b32  	%r88, %r44, %r87;
	setp.lt.s32 	%p44, %r88, 0;
	mov.b32 	%r104, 0;
	or.pred  	%p45, %p43, %p44;
	@%p45 bra 	$L__BB0_26;
	add.s32 	%r34, %r55, %r30;
	cvt.s64.s32 	%rd20, %r34;
	add.s64 	%rd21, %rd1, %rd20;
	ld.global.u8 	%rs12, [%rd21];
	setp.ne.s16 	%p46, %rs12, 88;
	@%p46 bra 	$L__BB0_26;
	setp.ne.s32 	%p47, %r96, %r34;
	selp.u32 	%r104, 1, 0, %p47;
$L__BB0_26:
	setp.ge.s32 	%p48, %r4, %r43;
	add.s32 	%r37, %r104, %r33;
	or.b32  	%r92, %r14, %r29;
	or.b32  	%r93, %r44, %r92;
	setp.lt.s32 	%p49, %r93, 0;
	mov.b32 	%r105, 0;
	or.pred  	%p50, %p48, %p49;
	@%p50 bra 	$L__BB0_29;
	add.s32 	%r38, %r14, %r30;
	ld.global.u8 	%rs13, [%rd6+1];
	setp.ne.s16 	%p51, %rs13, 88;
	@%p51 bra 	$L__BB0_29;
	setp.ne.s32 	%p52, %r96, %r38;
	selp.u32 	%r105, 1, 0, %p52;
$L__BB0_29:
	cvt.s64.s32 	%rd22, %r96;
	add.s64 	%rd7, %rd1, %rd22;
	add.s32 	%r41, %r105, %r37;
	mul.wide.s32 	%rd23, %r96, 4;
	add.s64 	%rd24, %rd2, %rd23;
	st.global.u32 	[%rd24], %r41;
	ld.global.u8 	%rs1, [%rd7];
	setp.ne.s16 	%p53, %rs1, 88;
	@%p53 bra 	$L__BB0_31;
	and.b32  	%r95, %r41, 510;
	setp.eq.s32 	%p55, %r95, 2;
	selp.b16 	%rs14, 88, 45, %p55;
	bra.uni 	$L__BB0_32;
$L__BB0_31:
	setp.eq.s32 	%p54, %r41, 3;
	selp.b16 	%rs14, 88, %rs1, %p54;
$L__BB0_32:
	st.global.u8 	[%rd7], %rs14;
	add.s32 	%r96, %r96, 1;
	setp.lt.s32 	%p56, %r96, %r2;
	@%p56 bra 	$L__BB0_2;
$L__BB0_33:
	ret;

}


// ===== COMPILED SASS (sm_100) =====

	.target	sm_100

	.elftype	@"ET_EXEC"


//--------------------- .note.nv.tkinfo           --------------------------
	.section	.note.nv.tkinfo,"",@"SHT_NOTE"
	.sectionflags	@"SHF_NOTE_NV_TKINFO"
	.tkinfo
        /*0018*/ 	.word	0x00000002
        /*0030*/ 	.string	""
        /*0030*/ 	.string	"ptxas"
        /*0030*/ 	.string	"Cuda compilation tools, release 13.0, V13.0.88"
        /*0030*/ 	.string	"Build cuda_13.0.r13.0/compiler.36424714_0"
        /*0030*/ 	.string	"-arch sm_100 -m 64 "



//--------------------- .note.nv.cuinfo           --------------------------
	.section	.note.nv.cuinfo,"",@"SHT_NOTE"
	.sectionflags	@"SHF_NOTE_NV_CUINFO"
        /*0018*/ 	.short	0x0002
        /*001a*/ 	.short	0x0064
        /*001c*/ 	.short	0x0082
	.zero		2


//--------------------- .nv.info                  --------------------------
	.section	.nv.info,"",@"SHT_CUDA_INFO"
	.align	4


	//----- nvinfo : EIATTR_REGCOUNT
	.align		4
        /*0000*/ 	.byte	0x04, 0x2f
        /*0002*/ 	.short	(.L_1 - .L_0)
	.align		4
.L_0:
        /*0004*/ 	.word	index@(_Z9callCheckiiPcPi)
        /*0008*/ 	.word	0x0000001c


	//----- nvinfo : EIATTR_FRAME_SIZE
	.align		4
.L_1:
        /*000c*/ 	.byte	0x04, 0x11
        /*000e*/ 	.short	(.L_3 - .L_2)
	.align		4
.L_2:
        /*0010*/ 	.word	index@(_Z9callCheckiiPcPi)
        /*0014*/ 	.word	0x00000000


	//----- nvinfo : EIATTR_MIN_STACK_SIZE
	.align		4
.L_3:
        /*0018*/ 	.byte	0x04, 0x12
        /*001a*/ 	.short	(.L_5 - .L_4)
	.align		4
.L_4:
        /*001c*/ 	.word	index@(_Z9callCheckiiPcPi)
        /*0020*/ 	.word	0x00000000
.L_5:


//--------------------- .nv.compat                --------------------------
	.section	.nv.compat,"",@"SHT_CUDA_COMPAT_INFO"
	.align	4
        /*0000*/ 	.byte	0x02, 0x09, 0x00, 0x00, 0x02, 0x02, 0x01, 0x00, 0x02, 0x05, 0x05, 0x00, 0x03, 0x07, 0x01, 0x01
        /*0010*/ 	.byte	0x02, 0x03, 0x00, 0x00, 0x02, 0x06, 0x01, 0x00, 0x04, 0x0b, 0x08, 0x00, 0x09, 0x00, 0x00, 0x00
        /*0020*/ 	.byte	0x00, 0x00, 0x00, 0x00


//--------------------- .nv.info._Z9callCheckiiPcPi --------------------------
	.section	.nv.info._Z9callCheckiiPcPi,"",@"SHT_CUDA_INFO"
	.sectionflags	@""
	.align	4


	//----- nvinfo : EIATTR_CUDA_API_VERSION
	.align		4
        /*0000*/ 	.byte	0x04, 0x37
        /*0002*/ 	.short	(.L_7 - .L_6)
.L_6:
        /*0004*/ 	.word	0x00000082


	//----- nvinfo : EIATTR_KPARAM_INFO
	.align		4
.L_7:
        /*0008*/ 	.byte	0x04, 0x17
        /*000a*/ 	.short	(.L_9 - .L_8)
.L_8:
        /*000c*/ 	.word	0x00000000
        /*0010*/ 	.short	0x0003
        /*0012*/ 	.short	0x0010
        /*0014*/ 	.byte	0x00, 0xf5, 0x21, 0x00


	//----- nvinfo : EIATTR_KPARAM_INFO
	.align		4
.L_9:
        /*0018*/ 	.byte	0x04, 0x17
        /*001a*/ 	.short	(.L_11 - .L_10)
.L_10:
        /*001c*/ 	.word	0x00000000
        /*0020*/ 	.short	0x0002
        /*0022*/ 	.short	0x0008
        /*0024*/ 	.byte	0x00, 0xf5, 0x21, 0x00


	//----- nvinfo : EIATTR_KPARAM_INFO
	.align		4
.L_11:
        /*0028*/ 	.byte	0x04, 0x17
        /*002a*/ 	.short	(.L_13 - .L_12)
.L_12:
        /*002c*/ 	.word	0x00000000
        /*0030*/ 	.short	0x0001
        /*0032*/ 	.short	0x0004
        /*0034*/ 	.byte	0x00, 0xf0, 0x11, 0x00


	//----- nvinfo : EIATTR_KPARAM_INFO
	.align		4
.L_13:
        /*0038*/ 	.byte	0x04, 0x17
        /*003a*/ 	.short	(.L_15 - .L_14)
.L_14:
        /*003c*/ 	.word	0x00000000
        /*0040*/ 	.short	0x0000
        /*0042*/ 	.short	0x0000
        /*0044*/ 	.byte	0x00, 0xf0, 0x11, 0x00


	//----- nvinfo : EIATTR_SPARSE_MMA_MASK
	.align		4
.L_15:
        /*0048*/ 	.byte	0x03, 0x50
        /*004a*/ 	.short	0x0000


	//----- nvinfo : EIATTR_MAXREG_COUNT
	.align		4
        /*004c*/ 	.byte	0x03, 0x1b
        /*004e*/ 	.short	0x00ff


	//----- nvinfo : EIATTR_MERCURY_ISA_VERSION
	.align		4
        /*0050*/ 	.byte	0x03, 0x5f
        /*0052*/ 	.short	0x0101


	//----- nvinfo : EIATTR_VRC_CTA_INIT_COUNT
	.align		4
        /*0054*/ 	.byte	0x02, 0x4a
	.zero		1
	.zero		1


	//----- nvinfo : EIATTR_EXIT_INSTR_OFFSETS
	.align		4
        /*0058*/ 	.byte	0x04, 0x1c
        /*005a*/ 	.short	(.L_17 - .L_16)


	//   ....[0]....
.L_16:
        /*005c*/ 	.word	0x00000080


	//   ....[1]....
        /*0060*/ 	.word	0x00000c00


	//----- nvinfo : EIATTR_CRS_STACK_SIZE
	.align		4
.L_17:
        /*0064*/ 	.byte	0x04, 0x1e
        /*0066*/ 	.short	(.L_19 - .L_18)
.L_18:
        /*0068*/ 	.word	0x00000000


	//----- nvinfo : EIATTR_CBANK_PARAM_SIZE
	.align		4
.L_19:
        /*006c*/ 	.byte	0x03, 0x19
        /*006e*/ 	.short	0x0018


	//----- nvinfo : EIATTR_PARAM_CBANK
	.align		4
        /*0070*/ 	.byte	0x04, 0x0a
        /*0072*/ 	.short	(.L_21 - .L_20)
	.align		4
.L_20:
        /*0074*/ 	.word	index@(.nv.constant0._Z9callCheckiiPcPi)
        /*0078*/ 	.short	0x0380
        /*007a*/ 	.short	0x0018


	//----- nvinfo : EIATTR_SW_WAR
	.align		4
.L_21:
        /*007c*/ 	.byte	0x04, 0x36
        /*007e*/ 	.short	(.L_23 - .L_22)
.L_22:
        /*0080*/ 	.word	0x00000008
.L_23:


//--------------------- .nv.callgraph             --------------------------
	.section	.nv.callgraph,"",@"SHT_CUDA_CALLGRAPH"
	.align	4
	.sectionentsize	8
	.align		4
        /*0000*/ 	.word	0x00000000
	.align		4
        /*0004*/ 	.word	0xffffffff
	.align		4
        /*0008*/ 	.word	0x00000000
	.align		4
        /*000c*/ 	.word	0xfffffffe
	.align		4
        /*0010*/ 	.word	0x00000000
	.align		4
        /*0014*/ 	.word	0xfffffffd
	.align		4
        /*0018*/ 	.word	0x00000000
	.align		4
        /*001c*/ 	.word	0xfffffffc


//--------------------- .text._Z9callCheckiiPcPi  --------------------------
	.section	.text._Z9callCheckiiPcPi,"ax",@progbits
	.align	128
        .global         _Z9callCheckiiPcPi
        .type           _Z9callCheckiiPcPi,@function
        .size           _Z9callCheckiiPcPi,(.L_x_20 - _Z9callCheckiiPcPi)
        .other          _Z9callCheckiiPcPi,@"STO_CUDA_ENTRY STV_DEFAULT"
_Z9callCheckiiPcPi:
.text._Z9callCheckiiPcPi:
[----:B------:R-:W-:Y:S01]  /*0000*/  LDC R1, c[0x0][0x37c] ;  /* 0x0000df00ff017b82 */ /* 0x000fe20000000800 */
[----:B------:R-:W0:Y:S07]  /*0010*/  S2R R0, SR_TID.X ;  /* 0x0000000000007919 */ /* 0x000e2e0000002100 */
[----:B------:R-:W0:Y:S08]  /*0020*/  S2UR UR4, SR_CTAID.X ;  /* 0x00000000000479c3 */ /* 0x000e300000002500 */
[----:B------:R-:W0:Y:S08]  /*0030*/  LDC R15, c[0x0][0x360] ;  /* 0x0000d800ff0f7b82 */ /* 0x000e300000000800 */
[----:B------:R-:W1:Y:S01]  /*0040*/  LDC.64 R2, c[0x0][0x380] ;  /* 0x0000e000ff027b82 */ /* 0x000e620000000a00 */
[----:B0-----:R-:W-:-:S02]  /*0050*/  IMAD R15, R15, UR4, R0 ;  /* 0x000000040f0f7c24 */ /* 0x001fc4000f8e0200 */
[----:B-1----:R-:W-:-:S05]  /*0060*/  IMAD R0, R3, R2, RZ ;  /* 0x0000000203007224 */ /* 0x002fca00078e02ff */
[----:B------:R-:W-:-:S13]  /*0070*/  ISETP.GE.AND P0, PT, R15, R0, PT ;  /* 0x000000000f00720c */ /* 0x000fda0003f06270 */
[----:B------:R-:W-:Y:S05]  /*0080*/  @P0 EXIT ;  /* 0x000000000000094d */ /* 0x000fea0003800000 */
[----:B------:R-:W-:Y:S01]  /*0090*/  IABS R10, R3 ;  /* 0x00000003000a7213 */ /* 0x000fe20000000000 */
[----:B------:R-:W0:Y:S01]  /*00a0*/  LDC R11, c[0x0][0x384] ;  /* 0x0000e100ff0b7b82 */ /* 0x000e220000000800 */
[----:B------:R-:W1:Y:S02]  /*00b0*/  LDCU.64 UR4, c[0x0][0x358] ;  /* 0x00006b00ff0477ac */ /* 0x000e640008000a00 */
[----:B------:R-:W2:Y:S05]  /*00c0*/  I2F.RP R8, R10 ;  /* 0x0000000a00087306 */ /* 0x000eaa0000209400 */
[----:B------:R-:W3:Y:S08]  /*00d0*/  LDC R12, c[0x0][0x380] ;  /* 0x0000e000ff0c7b82 */ /* 0x000ef00000000800 */
[----:B------:R-:W4:Y:S01]  /*00e0*/  LDC.64 R4, c[0x0][0x390] ;  /* 0x0000e400ff047b82 */ /* 0x000f220000000a00 */
[----:B--2---:R-:W2:Y:S07]  /*00f0*/  MUFU.RCP R8, R8 ;  /* 0x0000000800087308 */ /* 0x004eae0000001000 */
[----:B------:R-:W0:Y:S01]  /*0100*/  LDC.64 R2, c[0x0][0x388] ;  /* 0x0000e200ff027b82 */ /* 0x000e220000000a00 */
[----:B--2---:R-:W-:-:S04]  /*0110*/  VIADD R6, R8, 0xffffffe ;  /* 0x0ffffffe08067836 */ /* 0x004fc80000000000 */
[----:B------:R2:W5:Y:S02]  /*0120*/  F2I.FTZ.U32.TRUNC.NTZ R7, R6 ;  /* 0x0000000600077305 */ /* 0x000564000021f000 */
[----:B--2---:R-:W-:Y:S02]  /*0130*/  IMAD.MOV.U32 R6, RZ, RZ, RZ ;  /* 0x000000ffff067224 */ /* 0x004fe400078e00ff */
[----:B-----5:R-:W-:-:S04]  /*0140*/  IMAD.MOV R13, RZ, RZ, -R7 ;  /* 0x000000ffff0d7224 */ /* 0x020fc800078e0a07 */
[----:B------:R-:W-:-:S04]  /*0150*/  IMAD R13, R13, R10, RZ ;  /* 0x0000000a0d0d7224 */ /* 0x000fc800078e02ff */
[----:B-1-3--:R-:W-:-:S07]  /*0160*/  IMAD.HI.U32 R13, R7, R13, R6 ;  /* 0x0000000d070d7227 */ /* 0x00afce00078e0006 */
.L_x_18:
[----:B-1----:R-:W-:Y:S01]  /*0170*/  IABS R6, R15 ;  /* 0x0000000f00067213 */ /* 0x002fe20000000000 */
[----:B------:R-:W-:Y:S01]  /*0180*/  BSSY.RECONVERGENT B0, `(.L_x_0) ;  /* 0x0000027000007945 */ /* 0x000fe20003800200 */
[----:B0-----:R-:W-:Y:S01]  /*0190*/  IABS R8, R11 ;  /* 0x0000000b00087213 */ /* 0x001fe20000000000 */
[----:B------:R-:W-:Y:S02]  /*01a0*/  IMAD.MOV.U32 R21, RZ, RZ, RZ ;  /* 0x000000ffff157224 */ /* 0x000fe400078e00ff */
[----:B------:R-:W-:-:S04]  /*01b0*/  IMAD.HI.U32 R19, R13, R6, RZ ;  /* 0x000000060d137227 */ /* 0x000fc800078e00ff */
[----:B------:R-:W-:Y:S02]  /*01c0*/  IMAD.MOV R7, RZ, RZ, -R19 ;  /* 0x000000ffff077224 */ /* 0x000fe400078e0a13 */
[----:B------:R-:W-:Y:S02]  /*01d0*/  IMAD.MOV.U32 R22, RZ, RZ, RZ ;  /* 0x000000ffff167224 */ /* 0x000fe400078e00ff */
[----:B------:R-:W-:Y:S01]  /*01e0*/  IMAD R7, R8, R7, R6 ;  /* 0x0000000708077224 */ /* 0x000fe200078e0206 */
[----:B------:R-:W-:-:S04]  /*01f0*/  LOP3.LUT R6, R15, R11, RZ, 0x3c, !PT ;  /* 0x0000000b0f067212 */ /* 0x000fc800078e3cff */
[----:B------:R-:W-:Y:S02]  /*0200*/  ISETP.GT.U32.AND P1, PT, R10, R7, PT ;  /* 0x000000070a00720c */ /* 0x000fe40003f24070 */
[----:B------:R-:W-:-:S11]  /*0210*/  ISETP.GE.AND P2, PT, R6, RZ, PT ;  /* 0x000000ff0600720c */ /* 0x000fd60003f46270 */
[----:B------:R-:W-:Y:S02]  /*0220*/  @!P1 IMAD.IADD R7, R7, 0x1, -R8 ;  /* 0x0000000107079824 */ /* 0x000fe400078e0a08 */
[----:B------:R-:W-:Y:S01]  /*0230*/  @!P1 VIADD R19, R19, 0x1 ;  /* 0x0000000113139836 */ /* 0x000fe20000000000 */
[----:B------:R-:W-:Y:S02]  /*0240*/  ISETP.NE.AND P1, PT, R11, RZ, PT ;  /* 0x000000ff0b00720c */ /* 0x000fe40003f25270 */
[----:B------:R-:W-:-:S13]  /*0250*/  ISETP.GE.U32.AND P0, PT, R7, R10, PT ;  /* 0x0000000a0700720c */ /* 0x000fda0003f06070 */
[----:B------:R-:W-:-:S04]  /*0260*/  @P0 VIADD R19, R19, 0x1 ;  /* 0x0000000113130836 */ /* 0x000fc80000000000 */
[----:B------:R-:W-:Y:S01]  /*0270*/  @!P2 IMAD.MOV R19, RZ, RZ, -R19 ;  /* 0x000000ffff13a224 */ /* 0x000fe200078e0a13 */
[----:B------:R-:W-:-:S05]  /*0280*/  @!P1 LOP3.LUT R19, RZ, R11, RZ, 0x33, !PT ;  /* 0x0000000bff139212 */ /* 0x000fca00078e33ff */
[CC--:B------:R-:W-:Y:S02]  /*0290*/  IMAD R17, R19.reuse, R11.reuse, RZ ;  /* 0x0000000b13117224 */ /* 0x0c0fe400078e02ff */
[----:B------:R-:W-:Y:S02]  /*02a0*/  VIADD R25, R19, 0xffffffff ;  /* 0xffffffff13197836 */ /* 0x000fe40000000000 */
[----:B------:R-:W-:Y:S02]  /*02b0*/  IMAD.IADD R16, R15, 0x1, -R17 ;  /* 0x000000010f107824 */ /* 0x000fe400078e0a11 */
[C---:B------:R-:W-:Y:S01]  /*02c0*/  IMAD R23, R25.reuse, R11, RZ ;  /* 0x0000000b19177224 */ /* 0x040fe200078e02ff */
[----:B------:R-:W-:Y:S01]  /*02d0*/  ISETP.GT.AND P0, PT, R25, R12, PT ;  /* 0x0000000c1900720c */ /* 0x000fe20003f04270 */
[----:B------:R-:W-:Y:S01]  /*02e0*/  VIADD R14, R16, 0xffffffff ;  /* 0xffffffff100e7836 */ /* 0x000fe20000000000 */
[----:B------:R-:W-:Y:S02]  /*02f0*/  LOP3.LUT R6, R11, R16, R25, 0xfe, !PT ;  /* 0x000000100b067212 */ /* 0x000fe400078efe19 */
[----:B------:R-:W-:-:S02]  /*0300*/  SHF.R.S32.HI R7, RZ, 0x1f, R23 ;  /* 0x0000001fff077819 */ /* 0x000fc40000011417 */
[C---:B------:R-:W-:Y:S02]  /*0310*/  ISETP.GT.OR P0, PT, R14.reuse, R11, P0 ;  /* 0x0000000b0e00720c */ /* 0x040fe40000704670 */
[----:B------:R-:W-:Y:S02]  /*0320*/  LOP3.LUT R8, R14, R25, RZ, 0xfc, !PT ;  /* 0x000000190e087212 */ /* 0x000fe400078efcff */
[----:B------:R-:W-:Y:S02]  /*0330*/  ISETP.GE.AND P1, PT, R6, RZ, PT ;  /* 0x000000ff0600720c */ /* 0x000fe40003f26270 */
[----:B------:R-:W-:Y:S02]  /*0340*/  ISETP.LT.OR P0, PT, R8, RZ, P0 ;  /* 0x000000ff0800720c */ /* 0x000fe40000701670 */
[----:B------:R-:W-:Y:S02]  /*0350*/  SHF.R.S32.HI R18, RZ, 0x1f, R16 ;  /* 0x0000001fff127819 */ /* 0x000fe40000011410 */
[----:B------:R-:W-:-:S02]  /*0360*/  IADD3 R6, P2, P3, R16, R2, R23 ;  /* 0x0000000210067210 */ /* 0x000fc40007b5e017 */
[----:B------:R-:W-:Y:S02]  /*0370*/  ISETP.GT.OR P1, PT, R25, R12, !P1 ;  /* 0x0000000c1900720c */ /* 0x000fe40004f24670 */
[----:B------:R-:W-:-:S05]  /*0380*/  IADD3.X R7, PT, PT, R18, R3, R7, P2, P3 ;  /* 0x0000000312077210 */ /* 0x000fca00017e6407 */
[----:B------:R-:W-:Y:S06]  /*0390*/  @P0 BRA `(.L_x_1) ;  /* 0x0000000000140947 */ /* 0x000fec0003800000 */
[----:B------:R-:W2:Y:S02]  /*03a0*/  LDG.E.U8 R8, desc[UR4][R6.64+-0x1] ;  /* 0xffffff0406087981 */ /* 0x000ea4000c1e1100 */
[----:B--2---:R-:W-:-:S13]  /*03b0*/  ISETP.NE.AND P2, PT, R8, 0x58, PT ;  /* 0x000000580800780c */ /* 0x004fda0003f45270 */
[----:B------:R-:W-:-:S05]  /*03c0*/  @!P2 IMAD.IADD R8, R14, 0x1, R23 ;  /* 0x000000010e08a824 */ /* 0x000fca00078e0217 */
[----:B------:R-:W-:-:S04]  /*03d0*/  @!P2 ISETP.NE.AND P0, PT, R15, R8, PT ;  /* 0x000000080f00a20c */ /* 0x000fc80003f05270 */
[----:B------:R-:W-:-:S09]  /*03e0*/  @!P2 SEL R21, RZ, 0x1, !P0 ;  /* 0x00000001ff15a807 */ /* 0x000fd20004000000 */
.L_x_1:
[----:B------:R-:W-:Y:S05]  /*03f0*/  BSYNC.RECONVERGENT B0 ;  /* 0x0000000000007941 */ /* 0x000fea0003800200 */
.L_x_0:
[----:B------:R-:W-:Y:S04]  /*0400*/  BSSY.RECONVERGENT B0, `(.L_x_2) ;  /* 0x0000009000007945 */ /* 0x000fe80003800200 */
[----:B------:R-:W-:Y:S05]  /*0410*/  @P1 BRA `(.L_x_3) ;  /* 0x00000000001c1947 */ /* 0x000fea0003800000 */
[----:B------:R-:W-:-:S05]  /*0420*/  IMAD.IADD R20, R16, 0x1, R23 ;  /* 0x0000000110147824 */ /* 0x000fca00078e0217 */
[----:B------:R-:W-:-:S04]  /*0430*/  IADD3 R8, P0, PT, R20, R2, RZ ;  /* 0x0000000214087210 */ /* 0x000fc80007f1e0ff */
[----:B------:R-:W-:-:S05]  /*0440*/  LEA.HI.X.SX32 R9, R20, R3, 0x1, P0 ;  /* 0x0000000314097211 */ /* 0x000fca00000f0eff */
[----:B------:R-:W2:Y:S02]  /*0450*/  LDG.E.U8 R8, desc[UR4][R8.64] ;  /* 0x0000000408087981 */ /* 0x000ea4000c1e1100 */
[----:B--2---:R-:W-:-:S13]  /*0460*/  ISETP.NE.AND P1, PT, R8, 0x58, PT ;  /* 0x000000580800780c */ /* 0x004fda0003f25270 */
[----:B------:R-:W-:-:S04]  /*0470*/  @!P1 ISETP.NE.AND P0, PT, R15, R20, PT ;  /* 0x000000140f00920c */ /* 0x000fc80003f05270 */
[----:B------:R-:W-:-:S09]  /*0480*/  @!P1 SEL R22, RZ, 0x1, !P0 ;  /* 0x00000001ff169807 */ /* 0x000fd20004000000 */
.L_x_3:
[----:B------:R-:W-:Y:S05]  /*0490*/  BSYNC.RECONVERGENT B0 ;  /* 0x0000000000007941 */ /* 0x000fea0003800200 */
.L_x_2:
[----:B------:R-:W-:Y:S01]  /*04a0*/  VIADD R20, R16, 0x1 ;  /* 0x0000000110147836 */ /* 0x000fe20000000000 */
[----:B------:R-:W-:Y:S01]  /*04b0*/  LOP3.LUT R24, R11, R16, R19, 0xfe, !PT ;  /* 0x000000100b187212 */ /* 0x000fe200078efe13 */
[C---:B------:R-:W-:Y:S01]  /*04c0*/  VIADD R9, R19.reuse, 0x1 ;  /* 0x0000000113097836 */ /* 0x040fe20000000000 */
[----:B------:R-:W-:Y:S01]  /*04d0*/  ISETP.GT.AND P0, PT, R19, R12, PT ;  /* 0x0000000c1300720c */ /* 0x000fe20003f04270 */
[----:B------:R-:W-:Y:S01]  /*04e0*/  BSSY.RECONVERGENT B0, `(.L_x_4) ;  /* 0x0000011000007945 */ /* 0x000fe20003800200 */
[----:B------:R-:W-:Y:S02]  /*04f0*/  LOP3.LUT R8, R11, R20, R25, 0xfe, !PT ;  /* 0x000000140b087212 */ /* 0x000fe400078efe19 */
[----:B------:R-:W-:Y:S02]  /*0500*/  ISETP.GE.AND P1, PT, R24, RZ, PT ;  /* 0x000000ff1800720c */ /* 0x000fe40003f26270 */
[----:B------:R-:W-:Y:S02]  /*0510*/  ISETP.GE.AND P2, PT, R8, RZ, PT ;  /* 0x000000ff0800720c */ /* 0x000fe40003f46270 */
[----:B------:R-:W-:-:S02]  /*0520*/  ISETP.GT.OR P0, PT, R14, R11, P0 ;  /* 0x0000000b0e00720c */ /* 0x000fc40000704670 */
[----:B------:R-:W-:Y:S02]  /*0530*/  ISETP.GT.OR P2, PT, R25, R12, !P2 ;  /* 0x0000000c1900720c */ /* 0x000fe40005744670 */
[----:B------:R-:W-:Y:S02]  /*0540*/  LOP3.LUT R8, R14, R19, RZ, 0xfc, !PT ;  /* 0x000000130e087212 */ /* 0x000fe400078efcff */
[----:B------:R-:W-:Y:S02]  /*0550*/  LOP3.LUT R24, R11, R16, R9, 0xfe, !PT ;  /* 0x000000100b187212 */ /* 0x000fe400078efe09 */
[----:B------:R-:W-:Y:S01]  /*0560*/  ISETP.LT.OR P0, PT, R8, RZ, P0 ;  /* 0x000000ff0800720c */ /* 0x000fe20000701670 */
[----:B------:R-:W-:Y:S01]  /*0570*/  IMAD.MOV.U32 R8, RZ, RZ, RZ ;  /* 0x000000ffff087224 */ /* 0x000fe200078e00ff */
[----:B------:R-:W-:-:S05]  /*0580*/  ISETP.GE.AND P5, PT, R24, RZ, PT ;  /* 0x000000ff1800720c */ /* 0x000fca0003fa6270 */
[----:B------:R-:W-:Y:S08]  /*0590*/  @P2 BRA `(.L_x_5) ;  /* 0x0000000000142947 */ /* 0x000ff00003800000 */
[----:B------:R-:W2:Y:S02]  /*05a0*/  LDG.E.U8 R6, desc[UR4][R6.64+0x1] ;  /* 0x0000010406067981 */ /* 0x000ea4000c1e1100 */
[----:B--2---:R-:W-:-:S13]  /*05b0*/  ISETP.NE.AND P3, PT, R6, 0x58, PT ;  /* 0x000000580600780c */ /* 0x004fda0003f65270 */
[----:B------:R-:W-:-:S05]  /*05c0*/  @!P3 IMAD.IADD R24, R23, 0x1, R20 ;  /* 0x000000011718b824 */ /* 0x000fca00078e0214 */
[----:B------:R-:W-:-:S04]  /*05d0*/  @!P3 ISETP.NE.AND P2, PT, R15, R24, PT ;  /* 0x000000180f00b20c */ /* 0x000fc80003f45270 */
[----:B------:R-:W-:-:S09]  /*05e0*/  @!P3 SEL R8, RZ, 0x1, !P2 ;  /* 0x00000001ff08b807 */ /* 0x000fd20005000000 */
.L_x_5:
[----:B------:R-:W-:Y:S05]  /*05f0*/  BSYNC.RECONVERGENT B0 ;  /* 0x0000000000007941 */ /* 0x000fea0003800200 */
.L_x_4:
[--C-:B------:R-:W-:Y:S01]  /*0600*/  SHF.R.S32.HI R7, RZ, 0x1f, R17.reuse ;  /* 0x0000001fff077819 */ /* 0x100fe20000011411 */
[----:B------:R-:W-:Y:S01]  /*0610*/  BSSY.RECONVERGENT B0, `(.L_x_6) ;  /* 0x0000018000007945 */ /* 0x000fe20003800200 */
[----:B------:R-:W-:Y:S02]  /*0620*/  LOP3.LUT R24, R14, R9, RZ, 0xfc, !PT ;  /* 0x000000090e187212 */ /* 0x000fe400078efcff */
[----:B------:R-:W-:Y:S02]  /*0630*/  IADD3 R6, P3, P6, R16, R2, R17 ;  /* 0x0000000210067210 */ /* 0x000fe40007e7e011 */
[----:B------:R-:W-:Y:S02]  /*0640*/  ISETP.GT.AND P2, PT, R14, R11, PT ;  /* 0x0000000b0e00720c */ /* 0x000fe40003f44270 */
[CC--:B------:R-:W-:Y:S02]  /*0650*/  LOP3.LUT R23, R11.reuse, R20.reuse, R19, 0xfe, !PT ;  /* 0x000000140b177212 */ /* 0x0c0fe400078efe13 */
[----:B------:R-:W-:-:S02]  /*0660*/  LOP3.LUT R9, R11, R20, R9, 0xfe, !PT ;  /* 0x000000140b097212 */ /* 0x000fc400078efe09 */
[----:B------:R-:W-:Y:S02]  /*0670*/  IADD3.X R7, PT, PT, R18, R3, R7, P3, P6 ;  /* 0x0000000312077210 */ /* 0x000fe40001fec407 */
[----:B------:R-:W-:Y:S02]  /*0680*/  ISETP.GE.AND P4, PT, R23, RZ, PT ;  /* 0x000000ff1700720c */ /* 0x000fe40003f86270 */
[----:B------:R-:W-:Y:S02]  /*0690*/  ISETP.LT.OR P2, PT, R24, RZ, P2 ;  /* 0x000000ff1800720c */ /* 0x000fe40001741670 */
[----:B------:R-:W-:Y:S02]  /*06a0*/  ISETP.GE.AND P3, PT, R9, RZ, PT ;  /* 0x000000ff0900720c */ /* 0x000fe40003f66270 */
[CC--:B------:R-:W-:Y:S02]  /*06b0*/  ISETP.GT.OR P1, PT, R19.reuse, R12.reuse, !P1 ;  /* 0x0000000c1300720c */ /* 0x0c0fe40004f24670 */
[----:B------:R-:W-:-:S02]  /*06c0*/  ISETP.GE.OR P5, PT, R19, R12, !P5 ;  /* 0x0000000c1300720c */ /* 0x000fc40006fa6670 */
[CC--:B------:R-:W-:Y:S02]  /*06d0*/  ISETP.GT.OR P4, PT, R19.reuse, R12.reuse, !P4 ;  /* 0x0000000c1300720c */ /* 0x0c0fe40006784670 */
[CC--:B------:R-:W-:Y:S02]  /*06e0*/  ISETP.GE.OR P2, PT, R19.reuse, R12.reuse, P2 ;  /* 0x0000000c1300720c */ /* 0x0c0fe40001746670 */
[----:B------:R-:W-:Y:S01]  /*06f0*/  ISETP.GE.OR P3, PT, R19, R12, !P3 ;  /* 0x0000000c1300720c */ /* 0x000fe20005f66670 */
[----:B------:R-:W-:Y:S01]  /*0700*/  IMAD.IADD R19, R17, 0x1, R11 ;  /* 0x0000000111137824 */ /* 0x000fe200078e020b */
[----:B------:R-:W-:Y:S02]  /*0710*/  IADD3 R21, PT, PT, R8, R22, R21 ;  /* 0x0000001608157210 */ /* 0x000fe40007ffe015 */
[----:B------:R-:W-:Y:S01]  /*0720*/  CS2R R22, SRZ ;  /* 0x0000000000167805 */ /* 0x000fe2000001ff00 */
[----:B------:R-:W-:Y:S08]  /*0730*/  @P0 BRA `(.L_x_7) ;  /* 0x0000000000140947 */ /* 0x000ff00003800000 */
[----:B------:R-:W2:Y:S02]  /*0740*/  LDG.E.U8 R8, desc[UR4][R6.64+-0x1] ;  /* 0xffffff0406087981 */ /* 0x000ea4000c1e1100 */
[----:B--2---:R-:W-:-:S13]  /*0750*/  ISETP.NE.AND P6, PT, R8, 0x58, PT ;  /* 0x000000580800780c */ /* 0x004fda0003fc5270 */
[----:B------:R-:W-:-:S05]  /*0760*/  @!P6 IMAD.IADD R8, R17, 0x1, R14 ;  /* 0x000000011108e824 */ /* 0x000fca00078e020e */
[----:B------:R-:W-:-:S04]  /*0770*/  @!P6 ISETP.NE.AND P0, PT, R15, R8, PT ;  /* 0x000000080f00e20c */ /* 0x000fc80003f05270 */
[----:B------:R-:W-:-:S09]  /*0780*/  @!P6 SEL R22, RZ, 0x1, !P0 ;  /* 0x00000001ff16e807 */ /* 0x000fd20004000000 */
.L_x_7:
[----:B------:R-:W-:Y:S05]  /*0790*/  BSYNC.RECONVERGENT B0 ;  /* 0x0000000000007941 */ /* 0x000fea0003800200 */
.L_x_6:
        /* <DEDUP_REMOVED lines=9> */
.L_x_9:
[----:B------:R-:W-:Y:S05]  /*0830*/  BSYNC.RECONVERGENT B0 ;  /* 0x0000000000007941 */ /* 0x000fea0003800200 */
.L_x_8:
[--C-:B------:R-:W-:Y:S01]  /*0840*/  SHF.R.S32.HI R9, RZ, 0x1f, R19.reuse ;  /* 0x0000001fff097819 */ /* 0x100fe20000011413 */
[----:B------:R-:W-:Y:S01]  /*0850*/  BSSY.RECONVERGENT B0, `(.L_x_10) ;  /* 0x000000b000007945 */ /* 0x000fe20003800200 */
[----:B------:R-:W-:-:S04]  /*0860*/  IADD3 R8, P0, P1, R16, R2, R19 ;  /* 0x0000000210087210 */ /* 0x000fc8000791e013 */
[----:B------:R-:W-:Y:S02]  /*0870*/  IADD3.X R9, PT, PT, R18, R3, R9, P0, P1 ;  /* 0x0000000312097210 */ /* 0x000fe400007e2409 */
[----:B------:R-:W-:Y:S01]  /*0880*/  IADD3 R18, PT, PT, R23, R22, R21 ;  /* 0x0000001617127210 */ /* 0x000fe20007ffe015 */
[----:B------:R-:W-:Y:S01]  /*0890*/  IMAD.MOV.U32 R21, RZ, RZ, RZ ;  /* 0x000000ffff157224 */ /* 0x000fe200078e00ff */
[----:B------:R-:W-:Y:S06]  /*08a0*/  @P4 BRA `(.L_x_11) ;  /* 0x0000000000144947 */ /* 0x000fec0003800000 */
[----:B------:R-:W2:Y:S02]  /*08b0*/  LDG.E.U8 R6, desc[UR4][R6.64+0x1] ;  /* 0x0000010406067981 */ /* 0x000ea4000c1e1100 */
[----:B--2---:R-:W-:-:S13]  /*08c0*/  ISETP.NE.AND P1, PT, R6, 0x58, PT ;  /* 0x000000580600780c */ /* 0x004fda0003f25270 */
[----:B------:R-:W-:-:S05]  /*08d0*/  @!P1 IMAD.IADD R22, R17, 0x1, R20 ;  /* 0x0000000111169824 */ /* 0x000fca00078e0214 */
[----:B------:R-:W-:-:S04]  /*08e0*/  @!P1 ISETP.NE.AND P0, PT, R15, R22, PT ;  /* 0x000000160f00920c */ /* 0x000fc80003f05270 */
[----:B------:R-:W-:-:S09]  /*08f0*/  @!P1 SEL R21, RZ, 0x1, !P0 ;  /* 0x00000001ff159807 */ /* 0x000fd20004000000 */
.L_x_11:
[----:B------:R-:W-:Y:S05]  /*0900*/  BSYNC.RECONVERGENT B0 ;  /* 0x0000000000007941 */ /* 0x000fea0003800200 */
.L_x_10:
[----:B------:R-:W-:Y:S01]  /*0910*/  BSSY.RECONVERGENT B0, `(.L_x_12) ;  /* 0x0000008000007945 */ /* 0x000fe20003800200 */
[----:B------:R-:W-:-:S03]  /*0920*/  IMAD.MOV.U32 R17, RZ, RZ, RZ ;  /* 0x000000ffff117224 */ /* 0x000fc600078e00ff */
[----:B------:R-:W-:Y:S05]  /*0930*/  @P2 BRA `(.L_x_13) ;  /* 0x0000000000142947 */ /* 0x000fea0003800000 */
[----:B------:R-:W2:Y:S02]  /*0940*/  LDG.E.U8 R6, desc[UR4][R8.64+-0x1] ;  /* 0xffffff0408067981 */ /* 0x000ea4000c1e1100 */
[----:B--2---:R-:W-:-:S13]  /*0950*/  ISETP.NE.AND P1, PT, R6, 0x58, PT ;  /* 0x000000580600780c */ /* 0x004fda0003f25270 */
[----:B------:R-:W-:-:S05]  /*0960*/  @!P1 IMAD.IADD R14, R14, 0x1, R19 ;  /* 0x000000010e0e9824 */ /* 0x000fca00078e0213 */
[----:B------:R-:W-:-:S04]  /*0970*/  @!P1 ISETP.NE.AND P0, PT, R15, R14, PT ;  /* 0x0000000e0f00920c */ /* 0x000fc80003f05270 */
[----:B------:R-:W-:-:S09]  /*0980*/  @!P1 SEL R17, RZ, 0x1, !P0 ;  /* 0x00000001ff119807 */ /* 0x000fd20004000000 */
.L_x_13:
[----:B------:R-:W-:Y:S05]  /*0990*/  BSYNC.RECONVERGENT B0 ;  /* 0x0000000000007941 */ /* 0x000fea0003800200 */
.L_x_12:
[----:B------:R-:W-:Y:S01]  /*09a0*/  BSSY.RECONVERGENT B0, `(.L_x_14) ;  /* 0x000000a000007945 */ /* 0x000fe20003800200 */
[----:B------:R-:W-:-:S03]  /*09b0*/  IMAD.MOV.U32 R14, RZ, RZ, RZ ;  /* 0x000000ffff0e7224 */ /* 0x000fc600078e00ff */
        /* <DEDUP_REMOVED lines=8> */
.L_x_15:
[----:B------:R-:W-:Y:S05]  /*0a40*/  BSYNC.RECONVERGENT B0 ;  /* 0x0000000000007941 */ /* 0x000fea0003800200 */
.L_x_14:
[----:B------:R-:W-:Y:S01]  /*0a50*/  BSSY.RECONVERGENT B0, `(.L_x_16) ;  /* 0x0000009000007945 */ /* 0x000fe20003800200 */
[----:B------:R-:W-:Y:S01]  /*0a60*/  IADD3 R17, PT, PT, R17, R21, R18 ;  /* 0x0000001511117210 */ /* 0x000fe20007ffe012 */
[----:B------:R-:W-:Y:S02]  /*0a70*/  IMAD.MOV.U32 R7, RZ, RZ, RZ ;  /* 0x000000ffff077224 */ /* 0x000fe400078e00ff */
[----:B------:R-:W-:Y:S05]  /*0a80*/  @P3 BRA `(.L_x_17) ;  /* 0x0000000000143947 */ /* 0x000fea0003800000 */
[----:B------:R-:W2:Y:S01]  /*0a90*/  LDG.E.U8 R8, desc[UR4][R8.64+0x1] ;  /* 0x0000010408087981 */ /* 0x000ea2000c1e1100 */
[----:B------:R-:W-:Y:S01]  /*0aa0*/  IMAD.IADD R20, R20, 0x1, R19 ;  /* 0x0000000114147824 */ /* 0x000fe200078e0213 */
[----:B--2---:R-:W-:-:S13]  /*0ab0*/  ISETP.NE.AND P1, PT, R8, 0x58, PT ;  /* 0x000000580800780c */ /* 0x004fda0003f25270 */
[----:B------:R-:W-:-:S04]  /*0ac0*/  @!P1 ISETP.NE.AND P0, PT, R15, R20, PT ;  /* 0x000000140f00920c */ /* 0x000fc80003f05270 */
[----:B------:R-:W-:-:S09]  /*0ad0*/  @!P1 SEL R7, RZ, 0x1, !P0 ;  /* 0x00000001ff079807 */ /* 0x000fd20004000000 */
.L_x_17:
[----:B------:R-:W-:Y:S05]  /*0ae0*/  BSYNC.RECONVERGENT B0 ;  /* 0x0000000000007941 */ /* 0x000fea0003800200 */
.L_x_16:
[C---:B------:R-:W-:Y:S01]  /*0af0*/  IADD3 R6, P0, PT, R15.reuse, R2, RZ ;  /* 0x000000020f067210 */ /* 0x040fe20007f1e0ff */
[----:B----4-:R-:W-:Y:S01]  /*0b00*/  IMAD.WIDE R8, R15, 0x4, R4 ;  /* 0x000000040f087825 */ /* 0x010fe200078e0204 */
[----:B------:R-:W-:Y:S02]  /*0b10*/  IADD3 R19, PT, PT, R7, R14, R17 ;  /* 0x0000000e07137210 */ /* 0x000fe40007ffe011 */
[----:B------:R-:W-:-:S03]  /*0b20*/  LEA.HI.X.SX32 R7, R15, R3, 0x1, P0 ;  /* 0x000000030f077211 */ /* 0x000fc600000f0eff */
[----:B------:R1:W-:Y:S04]  /*0b30*/  STG.E desc[UR4][R8.64], R19 ;  /* 0x0000001308007986 */ /* 0x0003e8000c101904 */
[----:B------:R-:W2:Y:S01]  /*0b40*/  LDG.E.U8 R16, desc[UR4][R6.64] ;  /* 0x0000000406107981 */ /* 0x000ea2000c1e1100 */
[----:B------:R-:W-:Y:S01]  /*0b50*/  VIADD R15, R15, 0x1 ;  /* 0x000000010f0f7836 */ /* 0x000fe20000000000 */
[----:B--2---:R-:W-:-:S13]  /*0b60*/  ISETP.NE.AND P0, PT, R16, 0x58, PT ;  /* 0x000000581000780c */ /* 0x004fda0003f05270 */
[C---:B------:R-:W-:Y:S01]  /*0b70*/  @!P0 LOP3.LUT R14, R19.reuse, 0x1fe, RZ, 0xc0, !PT ;  /* 0x000001fe130e8812 */ /* 0x040fe200078ec0ff */
[----:B------:R-:W-:Y:S01]  /*0b80*/  @!P0 IMAD.MOV.U32 R17, RZ, RZ, 0x58 ;  /* 0x00000058ff118424 */ /* 0x000fe200078e00ff */
[----:B------:R-:W-:Y:S02]  /*0b90*/  @P0 ISETP.NE.AND P2, PT, R19, 0x3, PT ;  /* 0x000000031300080c */ /* 0x000fe40003f45270 */
[----:B------:R-:W-:-:S04]  /*0ba0*/  @!P0 ISETP.NE.AND P1, PT, R14, 0x2, PT ;  /* 0x000000020e00880c */ /* 0x000fc80003f25270 */
[----:B------:R-:W-:Y:S02]  /*0bb0*/  @!P0 SEL R17, R17, 0x2d, !P1 ;  /* 0x0000002d11118807 */ /* 0x000fe40004800000 */
[----:B------:R-:W-:Y:S02]  /*0bc0*/  @P0 SEL R17, R16, 0x58, P2 ;  /* 0x0000005810110807 */ /* 0x000fe40001000000 */
[----:B------:R-:W-:-:S03]  /*0bd0*/  ISETP.GE.AND P0, PT, R15, R0, PT ;  /* 0x000000000f00720c */ /* 0x000fc60003f06270 */
[----:B------:R1:W-:Y:S10]  /*0be0*/  STG.E.U8 desc[UR4][R6.64], R17 ;  /* 0x0000001106007986 */ /* 0x0003f4000c101104 */
[----:B------:R-:W-:Y:S05]  /*0bf0*/  @!P0 BRA `(.L_x_18) ;  /* 0xfffffff4005c8947 */ /* 0x000fea000383ffff */
[----:B------:R-:W-:Y:S05]  /*0c00*/  EXIT ;  /* 0x000000000000794d */ /* 0x000fea0003800000 */
.L_x_19:
[----:B------:R-:W-:-:S00]  /*0c10*/  BRA `(.L_x_19) ;  /* 0xfffffffc00fc7947 */ /* 0x000fc0000383ffff */
[----:B------:R-:W-:-:S00]  /*0c20*/  NOP ;  /* 0x0000000000007918 */ /* 0x000fc00000000000 */
        /* <DEDUP_REMOVED lines=13> */
.L_x_20:


//--------------------- .nv.shared.reserved.0     --------------------------
	.section	.nv.shared.reserved.0,"aw",@nobits
	.weak		__nv_reservedSMEM_offset_0_alias
	.size		__nv_reservedSMEM_offset_0_alias, 0, 64
	.other		__nv_reservedSMEM_offset_0_alias,@"STO_CUDA_RESERVED_SHARED STV_DEFAULT"
__nv_reservedSMEM_offset_0_alias:
	.zero		0
	.zero		64


//--------------------- .nv.constant0._Z9callCheckiiPcPi --------------------------
	.section	.nv.constant0._Z9callCheckiiPcPi,"a",@progbits
	.sectionflags	@""
	.align	4
.nv.constant0._Z9callCheckiiPcPi:
	.zero		920


//--------------------- SYMBOLS --------------------------

	.type		.nv.reservedSmem.offset0,@object
	.size		.nv.reservedSmem.offset0,0x4
